//
// Generated by NVIDIA NVVM Compiler
//
// Compiler Build ID: CL-36424714
// Cuda compilation tools, release 13.0, V13.0.88
// Based on NVVM 20.0.0
//

.version 9.0
.target sm_100
.address_size 64

	// .globl	_Z32elementwise_addition_kernel_bf16PKfS0_Pfii

.visible .entry _Z32elementwise_addition_kernel_bf16PKfS0_Pfii(
	.param .u64 .ptr .align 1 _Z32elementwise_addition_kernel_bf16PKfS0_Pfii_param_0,
	.param .u64 .ptr .align 1 _Z32elementwise_addition_kernel_bf16PKfS0_Pfii_param_1,
	.param .u64 .ptr .align 1 _Z32elementwise_addition_kernel_bf16PKfS0_Pfii_param_2,
	.param .u32 _Z32elementwise_addition_kernel_bf16PKfS0_Pfii_param_3,
	.param .u32 _Z32elementwise_addition_kernel_bf16PKfS0_Pfii_param_4
)
{
	.reg .pred 	%p<4>;
	.reg .b16 	%rs<7>;
	.reg .b32 	%r<12>;
	.reg .b32 	%f<5>;
	.reg .b64 	%rd<11>;

	ld.param.u64 	%rd1, [_Z32elementwise_addition_kernel_bf16PKfS0_Pfii_param_0];
	ld.param.u64 	%rd2, [_Z32elementwise_addition_kernel_bf16PKfS0_Pfii_param_1];
	ld.param.u64 	%rd3, [_Z32elementwise_addition_kernel_bf16PKfS0_Pfii_param_2];
	ld.param.u32 	%r4, [_Z32elementwise_addition_kernel_bf16PKfS0_Pfii_param_3];
	ld.param.u32 	%r3, [_Z32elementwise_addition_kernel_bf16PKfS0_Pfii_param_4];
	mov.u32 	%r5, %ctaid.y;
	mov.u32 	%r6, %ntid.y;
	mov.u32 	%r7, %tid.y;
	mad.lo.s32 	%r1, %r5, %r6, %r7;
	mov.u32 	%r8, %ctaid.x;
	mov.u32 	%r9, %ntid.x;
	mov.u32 	%r10, %tid.x;
	mad.lo.s32 	%r2, %r8, %r9, %r10;
	setp.ge.s32 	%p1, %r1, %r4;
	setp.ge.s32 	%p2, %r2, %r3;
	or.pred  	%p3, %p1, %p2;
	@%p3 bra 	$L__BB0_2;
	cvta.to.global.u64 	%rd4, %rd1;
	cvta.to.global.u64 	%rd5, %rd2;
	cvta.to.global.u64 	%rd6, %rd3;
	mad.lo.s32 	%r11, %r3, %r1, %r2;
	mul.wide.s32 	%rd7, %r11, 4;
	add.s64 	%rd8, %rd4, %rd7;
	ld.global.f32 	%f1, [%rd8];
	// begin inline asm
	{  cvt.rn.bf16.f32 %rs1, %f1;}

	// end inline asm
	add.s64 	%rd9, %rd5, %rd7;
	ld.global.f32 	%f2, [%rd9];
	// begin inline asm
	{  cvt.rn.bf16.f32 %rs2, %f2;}

	// end inline asm
	// begin inline asm
	{ add.bf16 %rs3,%rs1,%rs2; }

	// end inline asm
	// begin inline asm
	{ cvt.f32.bf16 %f3, %rs3;}

	// end inline asm
	add.f32 	%f4, %f3, 0f00000000;
	add.s64 	%rd10, %rd6, %rd7;
	st.global.f32 	[%rd10], %f4;
$L__BB0_2:
	ret;

}


// ===== COMPILED SASS (sm_100) =====

	.target	sm_100

	.elftype	@"ET_EXEC"


//--------------------- .note.nv.tkinfo           --------------------------
	.section	.note.nv.tkinfo,"",@"SHT_NOTE"
	.sectionflags	@"SHF_NOTE_NV_TKINFO"
	.tkinfo
        /*0018*/ 	.word	0x00000002
        /*0030*/ 	.string	""
        /*0030*/ 	.string	"ptxas"
        /*0030*/ 	.string	"Cuda compilation tools, release 13.0, V13.0.88"
        /*0030*/ 	.string	"Build cuda_13.0.r13.0/compiler.36424714_0"
        /*0030*/ 	.string	"-arch sm_100 -m 64 "



//--------------------- .note.nv.cuinfo           --------------------------
	.section	.note.nv.cuinfo,"",@"SHT_NOTE"
	.sectionflags	@"SHF_NOTE_NV_CUINFO"
        /*0018*/ 	.short	0x0002
        /*001a*/ 	.short	0x0064
        /*001c*/ 	.short	0x0082
	.zero		2


//--------------------- .nv.info                  --------------------------
	.section	.nv.info,"",@"SHT_CUDA_INFO"
	.align	4


	//----- nvinfo : EIATTR_REGCOUNT
	.align		4
        /*0000*/ 	.byte	0x04, 0x2f
        /*0002*/ 	.short	(.L_1 - .L_0)
	.align		4
.L_0:
        /*0004*/ 	.word	index@(_Z32elementwise_addition_kernel_bf16PKfS0_Pfii)
        /*0008*/ 	.word	0x0000000c


	//----- nvinfo : EIATTR_FRAME_SIZE
	.align		4
.L_1:
        /*000c*/ 	.byte	0x04, 0x11
        /*000e*/ 	.short	(.L_3 - .L_2)
	.align		4
.L_2:
        /*0010*/ 	.word	index@(_Z32elementwise_addition_kernel_bf16PKfS0_Pfii)
        /*0014*/ 	.word	0x00000000


	//----- nvinfo : EIATTR_MIN_STACK_SIZE
	.align		4
.L_3:
        /*0018*/ 	.byte	0x04, 0x12
        /*001a*/ 	.short	(.L_5 - .L_4)
	.align		4
.L_4:
        /*001c*/ 	.word	index@(_Z32elementwise_addition_kernel_bf16PKfS0_Pfii)
        /*0020*/ 	.word	0x00000000
.L_5:


//--------------------- .nv.compat                --------------------------
	.section	.nv.compat,"",@"SHT_CUDA_COMPAT_INFO"
	.align	4
        /*0000*/ 	.byte	0x02, 0x09, 0x00, 0x00, 0x02, 0x02, 0x01, 0x00, 0x02, 0x05, 0x05, 0x00, 0x03, 0x07, 0x01, 0x01
        /*0010*/ 	.byte	0x02, 0x03, 0x00, 0x00, 0x02, 0x06, 0x01, 0x00, 0x04, 0x0b, 0x08, 0x00, 0x09, 0x00, 0x00, 0x00
        /*0020*/ 	.byte	0x00, 0x00, 0x00, 0x00


//--------------------- .nv.info._Z32elementwise_addition_kernel_bf16PKfS0_Pfii --------------------------
	.section	.nv.info._Z32elementwise_addition_kernel_bf16PKfS0_Pfii,"",@"SHT_CUDA_INFO"
	.sectionflags	@""
	.align	4


	//----- nvinfo : EIATTR_CUDA_API_VERSION
	.align		4
        /*0000*/ 	.byte	0x04, 0x37
        /*0002*/ 	.short	(.L_7 - .L_6)
.L_6:
        /*0004*/ 	.word	0x00000082


	//----- nvinfo : EIATTR_KPARAM_INFO
	.align		4
.L_7:
        /*0008*/ 	.byte	0x04, 0x17
        /*000a*/ 	.short	(.L_9 - .L_8)
.L_8:
        /*000c*/ 	.word	0x00000000
        /*0010*/ 	.short	0x0004
        /*0012*/ 	.short	0x001c
        /*0014*/ 	.byte	0x00, 0xf0, 0x11, 0x00


	//----- nvinfo : EIATTR_KPARAM_INFO
	.align		4
.L_9:
        /*0018*/ 	.byte	0x04, 0x17
        /*001a*/ 	.short	(.L_11 - .L_10)
.L_10:
        /*001c*/ 	.word	0x00000000
        /*0020*/ 	.short	0x0003
        /*0022*/ 	.short	0x0018
        /*0024*/ 	.byte	0x00, 0xf0, 0x11, 0x00


	//----- nvinfo : EIATTR_KPARAM_INFO
	.align		4
.L_11:
        /*0028*/ 	.byte	0x04, 0x17
        /*002a*/ 	.short	(.L_13 - .L_12)
.L_12:
        /*002c*/ 	.word	0x00000000
        /*0030*/ 	.short	0x0002
        /*0032*/ 	.short	0x0010
        /*0034*/ 	.byte	0x00, 0xf5, 0x21, 0x00


	//----- nvinfo : EIATTR_KPARAM_INFO
	.align		4
.L_13:
        /*0038*/ 	.byte	0x04, 0x17
        /*003a*/ 	.short	(.L_15 - .L_14)
.L_14:
        /*003c*/ 	.word	0x00000000
        /*0040*/ 	.short	0x0001
        /*0042*/ 	.short	0x0008
        /*0044*/ 	.byte	0x00, 0xf5, 0x21, 0x00


	//----- nvinfo : EIATTR_KPARAM_INFO
	.align		4
.L_15:
        /*0048*/ 	.byte	0x04, 0x17
        /*004a*/ 	.short	(.L_17 - .L_16)
.L_16:
        /*004c*/ 	.word	0x00000000
        /*0050*/ 	.short	0x0000
        /*0052*/ 	.short	0x0000
        /*0054*/ 	.byte	0x00, 0xf5, 0x21, 0x00


	//----- nvinfo : EIATTR_SPARSE_MMA_MASK
	.align		4
.L_17:
        /*0058*/ 	.byte	0x03, 0x50
        /*005a*/ 	.short	0x0000


	//----- nvinfo : EIATTR_MAXREG_COUNT
	.align		4
        /*005c*/ 	.byte	0x03, 0x1b
        /*005e*/ 	.short	0x00ff


	//----- nvinfo : EIATTR_MERCURY_ISA_VERSION
	.align		4
        /*0060*/ 	.byte	0x03, 0x5f
        /*0062*/ 	.short	0x0101


	//----- nvinfo : EIATTR_VRC_CTA_INIT_COUNT
	.align		4
        /*0064*/ 	.byte	0x02, 0x4a
	.zero		1
	.zero		1


	//----- nvinfo : EIATTR_EXIT_INSTR_OFFSETS
	.align		4
        /*0068*/ 	.byte	0x04, 0x1c
        /*006a*/ 	.short	(.L_19 - .L_18)


	//   ....[0]....
.L_18:
        /*006c*/ 	.word	0x000000c0


	//   ....[1]....
        /*0070*/ 	.word	0x000001c0


	//----- nvinfo : EIATTR_CBANK_PARAM_SIZE
	.align		4
.L_19:
        /*0074*/ 	.byte	0x03, 0x19
        /*0076*/ 	.short	0x0020


	//----- nvinfo : EIATTR_PARAM_CBANK
	.align		4
        /*0078*/ 	.byte	0x04, 0x0a
        /*007a*/ 	.short	(.L_21 - .L_20)
	.align		4
.L_20:
        /*007c*/ 	.word	index@(.nv.constant0._Z32elementwise_addition_kernel_bf16PKfS0_Pfii)
        /*0080*/ 	.short	0x0380
        /*0082*/ 	.short	0x0020


	//----- nvinfo : EIATTR_SW_WAR
	.align		4
.L_21:
        /*0084*/ 	.byte	0x04, 0x36
        /*0086*/ 	.short	(.L_23 - .L_22)
.L_22:
        /*0088*/ 	.word	0x00000008
.L_23:


//--------------------- .nv.callgraph             --------------------------
	.section	.nv.callgraph,"",@"SHT_CUDA_CALLGRAPH"
	.align	4
	.sectionentsize	8
	.align		4
        /*0000*/ 	.word	0x00000000
	.align		4
        /*0004*/ 	.word	0xffffffff
	.align		4
        /*0008*/ 	.word	0x00000000
	.align		4
        /*000c*/ 	.word	0xfffffffe
	.align		4
        /*0010*/ 	.word	0x00000000
	.align		4
        /*0014*/ 	.word	0xfffffffd
	.align		4
        /*0018*/ 	.word	0x00000000
	.align		4
        /*001c*/ 	.word	0xfffffffc


//--------------------- .text._Z32elementwise_addition_kernel_bf16PKfS0_Pfii --------------------------
	.section	.text._Z32elementwise_addition_kernel_bf16PKfS0_Pfii,"ax",@progbits
	.align	128
        .global         _Z32elementwise_addition_kernel_bf16PKfS0_Pfii
        .type           _Z32elementwise_addition_kernel_bf16PKfS0_Pfii,@function
        .size           _Z32elementwise_addition_kernel_bf16PKfS0_Pfii,(.L_x_1 - _Z32elementwise_addition_kernel_bf16PKfS0_Pfii)
        .other          _Z32elementwise_addition_kernel_bf16PKfS0_Pfii,@"STO_CUDA_ENTRY STV_DEFAULT"
_Z32elementwise_addition_kernel_bf16PKfS0_Pfii:
.text._Z32elementwise_addition_kernel_bf16PKfS0_Pfii:
[----:B------:R-:W-:Y:S01]  /*0000*/  LDC R1, c[0x0][0x37c] ;  /* 0x0000df00ff017b82 */ /* 0x000fe20000000800 */
[----:B------:R-:W0:Y:S07]  /*0010*/  S2R R2, SR_TID.X ;  /* 0x0000000000027919 */ /* 0x000e2e0000002100 */
[----:B------:R-:W1:Y:S01]  /*0020*/  LDC R0, c[0x0][0x364] ;  /* 0x0000d900ff007b82 */ /* 0x000e620000000800 */
[----:B------:R-:W2:Y:S01]  /*0030*/  LDCU.64 UR6, c[0x0][0x398] ;  /* 0x00007300ff0677ac */ /* 0x000ea20008000a00 */
[----:B------:R-:W1:Y:S06]  /*0040*/  S2R R3, SR_TID.Y ;  /* 0x0000000000037919 */ /* 0x000e6c0000002200 */
[----:B------:R-:W0:Y:S08]  /*0050*/  S2UR UR5, SR_CTAID.X ;  /* 0x00000000000579c3 */ /* 0x000e300000002500 */
[----:B------:R-:W0:Y:S08]  /*0060*/  LDC R7, c[0x0][0x360] ;  /* 0x0000d800ff077b82 */ /* 0x000e300000000800 */
[----:B------:R-:W1:Y:S01]  /*0070*/  S2UR UR4, SR_CTAID.Y ;  /* 0x00000000000479c3 */ /* 0x000e620000002600 */
[----:B0-----:R-:W-:-:S05]  /*0080*/  IMAD R7, R7, UR5, R2 ;  /* 0x0000000507077c24 */ /* 0x001fca000f8e0202 */
[----:B--2---:R-:W-:Y:S01]  /*0090*/  ISETP.GE.AND P0, PT, R7, UR7, PT ;  /* 0x0000000707007c0c */ /* 0x004fe2000bf06270 */
[----:B-1----:R-:W-:-:S05]  /*00a0*/  IMAD R0, R0, UR4, R3 ;  /* 0x0000000400007c24 */ /* 0x002fca000f8e0203 */
[----:B------:R-:W-:-:S13]  /*00b0*/  ISETP.GE.OR P0, PT, R0, UR6, P0 ;  /* 0x0000000600007c0c */ /* 0x000fda0008706670 */
[----:B------:R-:W-:Y:S05]  /*00c0*/  @P0 EXIT ;  /* 0x000000000000094d */ /* 0x000fea0003800000 */
[----:B------:R-:W0:Y:S01]  /*00d0*/  LDC.64 R2, c[0x0][0x380] ;  /* 0x0000e000ff027b82 */ /* 0x000e220000000a00 */
[----:B------:R-:W1:Y:S01]  /*00e0*/  LDCU.64 UR4, c[0x0][0x358] ;  /* 0x00006b00ff0477ac */ /* 0x000e620008000a00 */
[----:B------:R-:W-:-:S06]  /*00f0*/  IMAD R9, R0, UR7, R7 ;  /* 0x0000000700097c24 */ /* 0x000fcc000f8e0207 */
[----:B------:R-:W2:Y:S08]  /*0100*/  LDC.64 R4, c[0x0][0x388] ;  /* 0x0000e200ff047b82 */ /* 0x000eb00000000a00 */
[----:B------:R-:W3:Y:S01]  /*0110*/  LDC.64 R6, c[0x0][0x390] ;  /* 0x0000e400ff067b82 */ /* 0x000ee20000000a00 */
[----:B0-----:R-:W-:-:S06]  /*0120*/  IMAD.WIDE R2, R9, 0x4, R2 ;  /* 0x0000000409027825 */ /* 0x001fcc00078e0202 */
[----:B-1----:R-:W4:Y:S01]  /*0130*/  LDG.E R2, desc[UR4][R2.64] ;  /* 0x0000000402027981 */ /* 0x002f22000c1e1900 */
[----:B--2---:R-:W-:-:S06]  /*0140*/  IMAD.WIDE R4, R9, 0x4, R4 ;  /* 0x0000000409047825 */ /* 0x004fcc00078e0204 */
[----:B------:R-:W4:Y:S01]  /*0150*/  LDG.E R5, desc[UR4][R4.64] ;  /* 0x0000000404057981 */ /* 0x000f22000c1e1900 */
[----:B---3--:R-:W-:Y:S01]  /*0160*/  IMAD.WIDE R6, R9, 0x4, R6 ;  /* 0x0000000409067825 */ /* 0x008fe200078e0206 */
[----:B----4-:R-:W-:-:S05]  /*0170*/  F2FP.BF16.F32.PACK_AB R0, R5, R2 ;  /* 0x000000020500723e */ /* 0x010fca00000010ff */
[----:B------:R-:W-:-:S05]  /*0180*/  HADD2.BF16_V2 R0, R0.H0_H0, R0.H1_H1 ;  /* 0x3000000000007230 */ /* 0x000fca0000200800 */
[----:B------:R-:W-:-:S05]  /*0190*/  SHF.L.U32 R0, R0, 0x10, RZ ;  /* 0x0000001000007819 */ /* 0x000fca00000006ff */
[----:B------:R-:W-:-:S05]  /*01a0*/  FADD R9, RZ, R0 ;  /* 0x00000000ff097221 */ /* 0x000fca0000000000 */
[----:B------:R-:W-:Y:S01]  /*01b0*/  STG.E desc[UR4][R6.64], R9 ;  /* 0x0000000906007986 */ /* 0x000fe2000c101904 */
[----:B------:R-:W-:Y:S05]  /*01c0*/  EXIT ;  /* 0x000000000000794d */ /* 0x000fea0003800000 */
.L_x_0:
[----:B------:R-:W-:-:S00]  /*01d0*/  BRA `(.L_x_0) ;  /* 0xfffffffc00fc7947 */ /* 0x000fc0000383ffff */
[----:B------:R-:W-:-:S00]  /*01e0*/  NOP ;  /* 0x0000000000007918 */ /* 0x000fc00000000000 */
        /* <DEDUP_REMOVED lines=9> */
.L_x_1:


//--------------------- .nv.shared.reserved.0     --------------------------
	.section	.nv.shared.reserved.0,"aw",@nobits
	.weak		__nv_reservedSMEM_offset_0_alias
	.size		__nv_reservedSMEM_offset_0_alias, 0, 64
	.other		__nv_reservedSMEM_offset_0_alias,@"STO_CUDA_RESERVED_SHARED STV_DEFAULT"
__nv_reservedSMEM_offset_0_alias:
	.zero		0
	.zero		64


//--------------------- .nv.constant0._Z32elementwise_addition_kernel_bf16PKfS0_Pfii --------------------------
	.section	.nv.constant0._Z32elementwise_addition_kernel_bf16PKfS0_Pfii,"a",@progbits
	.sectionflags	@""
	.align	4
.nv.constant0._Z32elementwise_addition_kernel_bf16PKfS0_Pfii:
	.zero		928


//--------------------- SYMBOLS --------------------------

	.type		.nv.reservedSmem.offset0,@object
	.size		.nv.reservedSmem.offset0,0x4
